	.headerflags	@"EF_CUDA_TEXMODE_UNIFIED EF_CUDA_64BIT_ADDRESS EF_CUDA_ACCELERATORS EF_CUDA_SM90 EF_CUDA_VIRTUAL_SM(EF_CUDA_SM90)"
	.elftype	@"ET_EXEC"


//--------------------- .nv.info                  --------------------------
	.section	.nv.info,"",@"SHT_CUDA_INFO"
	.align	4


	//----- nvinfo : EIATTR_REGCOUNT
	.align		4
        /*0000*/ 	.byte	0x04, 0x2f
        /*0002*/ 	.short	(.L_1 - .L_0)
	.align		4
.L_0:
        /*0004*/ 	.word	index@(triton_poi_fused_add_convolution_mul_6)
        /*0008*/ 	.word	0x00000014


	//----- nvinfo : EIATTR_MIN_STACK_SIZE
	.align		4
.L_1:
        /*000c*/ 	.byte	0x04, 0x12
        /*000e*/ 	.short	(.L_3 - .L_2)
	.align		4
.L_2:
        /*0010*/ 	.word	index@(triton_poi_fused_add_convolution_mul_6)
        /*0014*/ 	.word	0x00000000


	//----- nvinfo : EIATTR_FRAME_SIZE
	.align		4
.L_3:
        /*0018*/ 	.byte	0x04, 0x11
        /*001a*/ 	.short	(.L_5 - .L_4)
	.align		4
.L_4:
        /*001c*/ 	.word	index@(triton_poi_fused_add_convolution_mul_6)
        /*0020*/ 	.word	0x00000000


	//----- nvinfo : EIATTR_MIN_STACK_SIZE
	.align		4
.L_5:
        /*0024*/ 	.byte	0x04, 0x12
        /*0026*/ 	.short	(.L_7 - .L_6)
	.align		4
.L_6:
        /*0028*/ 	.word	index@(triton_poi_fused_add_convolution_mul_6)
        /*002c*/ 	.word	0x00000000
.L_7:


//--------------------- .nv.info.triton_poi_fused_add_convolution_mul_6 --------------------------
	.section	.nv.info.triton_poi_fused_add_convolution_mul_6,"",@"SHT_CUDA_INFO"
	.sectionflags	@""
	.align	4


	//----- nvinfo : EIATTR_CUDA_API_VERSION
	.align		4
        /*0000*/ 	.byte	0x04, 0x37
        /*0002*/ 	.short	(.L_9 - .L_8)
.L_8:
        /*0004*/ 	.word	0x0000007c


	//----- nvinfo : EIATTR_KPARAM_INFO
	.align		4
.L_9:
        /*0008*/ 	.byte	0x04, 0x17
        /*000a*/ 	.short	(.L_11 - .L_10)
.L_10:
        /*000c*/ 	.word	0x00000000
        /*0010*/ 	.short	0x0004
        /*0012*/ 	.short	0x0020
        /*0014*/ 	.byte	0x00, 0xf0, 0x11, 0x00


	//----- nvinfo : EIATTR_KPARAM_INFO
	.align		4
.L_11:
        /*0018*/ 	.byte	0x04, 0x17
        /*001a*/ 	.short	(.L_13 - .L_12)
.L_12:
        /*001c*/ 	.word	0x00000000
        /*0020*/ 	.short	0x0003
        /*0022*/ 	.short	0x0018
        /*0024*/ 	.byte	0x00, 0xf4, 0x21, 0x00


	//----- nvinfo : EIATTR_KPARAM_INFO
	.align		4
.L_13:
        /*0028*/ 	.byte	0x04, 0x17
        /*002a*/ 	.short	(.L_15 - .L_14)
.L_14:
        /*002c*/ 	.word	0x00000000
        /*0030*/ 	.short	0x0002
        /*0032*/ 	.short	0x0010
        /*0034*/ 	.byte	0x00, 0xf4, 0x21, 0x00


	//----- nvinfo : EIATTR_KPARAM_INFO
	.align		4
.L_15:
        /*0038*/ 	.byte	0x04, 0x17
        /*003a*/ 	.short	(.L_17 - .L_16)
.L_16:
        /*003c*/ 	.word	0x00000000
        /*0040*/ 	.short	0x0001
        /*0042*/ 	.short	0x0008
        /*0044*/ 	.byte	0x00, 0xf4, 0x21, 0x00


	//----- nvinfo : EIATTR_KPARAM_INFO
	.align		4
.L_17:
        /*0048*/ 	.byte	0x04, 0x17
        /*004a*/ 	.short	(.L_19 - .L_18)
.L_18:
        /*004c*/ 	.word	0x00000000
        /*0050*/ 	.short	0x0000
        /*0052*/ 	.short	0x0000
        /*0054*/ 	.byte	0x00, 0xf4, 0x21, 0x00


	//----- nvinfo : EIATTR_SPARSE_MMA_MASK
	.align		4
.L_19:
        /*0058*/ 	.byte	0x03, 0x50
        /*005a*/ 	.short	0x0000


	//----- nvinfo : EIATTR_MAXREG_COUNT
	.align		4
        /*005c*/ 	.byte	0x03, 0x1b
        /*005e*/ 	.short	0x00ff


	//----- nvinfo : EIATTR_EXIT_INSTR_OFFSETS
	.align		4
        /*0060*/ 	.byte	0x04, 0x1c
        /*0062*/ 	.short	(.L_21 - .L_20)


	//   ....[0]....
.L_20:
        /*0064*/ 	.word	0x00000270


	//   ....[1]....
        /*0068*/ 	.word	0x00000290


	//----- nvinfo : EIATTR_REQNTID
	.align		4
.L_21:
        /*006c*/ 	.byte	0x04, 0x10
        /*006e*/ 	.short	(.L_23 - .L_22)
.L_22:
        /*0070*/ 	.word	0x00000080
        /*0074*/ 	.word	0x00000001
        /*0078*/ 	.word	0x00000001


	//----- nvinfo : EIATTR_CBANK_PARAM_SIZE
	.align		4
.L_23:
        /*007c*/ 	.byte	0x03, 0x19
        /*007e*/ 	.short	0x0024


	//----- nvinfo : EIATTR_PARAM_CBANK
	.align		4
        /*0080*/ 	.byte	0x04, 0x0a
        /*0082*/ 	.short	(.L_25 - .L_24)
	.align		4
.L_24:
        /*0084*/ 	.word	index@(.nv.constant0.triton_poi_fused_add_convolution_mul_6)
        /*0088*/ 	.short	0x0210
        /*008a*/ 	.short	0x0024


	//----- nvinfo : EIATTR_SW_WAR
	.align		4
.L_25:
        /*008c*/ 	.byte	0x04, 0x36
        /*008e*/ 	.short	(.L_27 - .L_26)
.L_26:
        /*0090*/ 	.word	0x00000008
.L_27:


//--------------------- .nv.callgraph             --------------------------
	.section	.nv.callgraph,"",@"SHT_CUDA_CALLGRAPH"
	.align	4
	.sectionentsize	8
	.align		4
        /*0000*/ 	.word	0x00000000
	.align		4
        /*0004*/ 	.word	0xffffffff
	.align		4
        /*0008*/ 	.word	0x00000000
	.align		4
        /*000c*/ 	.word	0xfffffffe
	.align		4
        /*0010*/ 	.word	0x00000000
	.align		4
        /*0014*/ 	.word	0xfffffffd
	.align		4
        /*0018*/ 	.word	0x00000000
	.align		4
        /*001c*/ 	.word	0xfffffffc


//--------------------- .text.triton_poi_fused_add_convolution_mul_6 --------------------------
	.section	.text.triton_poi_fused_add_convolution_mul_6,"ax",@progbits
	.align	128
        .global         triton_poi_fused_add_convolution_mul_6
        .type           triton_poi_fused_add_convolution_mul_6,@function
        .size           triton_poi_fused_add_convolution_mul_6,(.L_x_1 - triton_poi_fused_add_convolution_mul_6)
        .other          triton_poi_fused_add_convolution_mul_6,@"STO_CUDA_ENTRY STV_DEFAULT"
triton_poi_fused_add_convolution_mul_6:
.text.triton_poi_fused_add_convolution_mul_6:
[----:B------:R-:W0:Y:S02]  /*0000*/  LDC R1, c[0x0][0x28] ;  /* 0x00000a00ff017b82 */ /* 0x000e240000000800 */
[----:B------:R-:W1:Y:S01]  /*0010*/  S2R R0, SR_TID.X ;  /* 0x0000000000007919 */ /* 0x000e620000002100 */
[----:B------:R-:W2:Y:S01]  /*0020*/  LDC.64 R8, c[0x0][0x218] ;  /* 0x00008600ff087b82 */ /* 0x000ea20000000a00 */
[----:B------:R-:W-:Y:S01]  /*0030*/  HFMA2.MMA R15, -RZ, RZ, 0, 0 ;  /* 0x00000000ff0f7435 */ /* 0x000fe200000001ff */
[----:B------:R-:W-:Y:S01]  /*0040*/  ULDC.64 UR4, c[0x0][0x208] ;  /* 0x0000820000047ab9 */ /* 0x000fe20000000a00 */
[----:B------:R-:W3:Y:S05]  /*0050*/  S2R R11, SR_CTAID.X ;  /* 0x00000000000b7919 */ /* 0x000eea0000002500 */
[----:B------:R-:W4:Y:S08]  /*0060*/  LDC.64 R6, c[0x0][0x210] ;  /* 0x00008400ff067b82 */ /* 0x000f300000000a00 */
[----:B------:R-:W5:Y:S01]  /*0070*/  LDC.64 R4, c[0x0][0x220] ;  /* 0x00008800ff047b82 */ /* 0x000f620000000a00 */
[----:B-1----:R-:W-:Y:S01]  /*0080*/  IMAD.SHL.U32 R0, R0, 0x2, RZ ;  /* 0x0000000200007824 */ /* 0x002fe200078e00ff */
[----:B---3--:R-:W-:-:S04]  /*0090*/  SHF.R.S32.HI R2, RZ, 0x17, R11 ;  /* 0x00000017ff027819 */ /* 0x008fc8000001140b */
[----:B------:R-:W-:Y:S02]  /*00a0*/  LOP3.LUT R0, R0, 0xfe, RZ, 0xc0, !PT ;  /* 0x000000fe00007812 */ /* 0x000fe400078ec0ff */
[----:B------:R-:W-:Y:S02]  /*00b0*/  SGXT R2, R2, 0x1 ;  /* 0x000000010202781a */ /* 0x000fe40000000200 */
[----:B------:R-:W-:-:S04]  /*00c0*/  LEA R11, R11, R0, 0x8 ;  /* 0x000000000b0b7211 */ /* 0x000fc800078e40ff */
[----:B------:R-:W-:Y:S01]  /*00d0*/  LEA.HI R2, R2, R11, RZ, 0x4 ;  /* 0x0000000b02027211 */ /* 0x000fe200078f20ff */
[C---:B----4-:R-:W-:Y:S01]  /*00e0*/  IMAD.WIDE R6, R11.reuse, 0x4, R6 ;  /* 0x000000040b067825 */ /* 0x050fe200078e0206 */
[----:B------:R-:W-:Y:S02]  /*00f0*/  ISETP.GE.AND P0, PT, R11, 0x800, PT ;  /* 0x000008000b00780c */ /* 0x000fe40003f06270 */
[----:B------:R-:W-:Y:S02]  /*0100*/  SHF.R.S32.HI R0, RZ, 0x4, R2 ;  /* 0x00000004ff007819 */ /* 0x000fe40000011402 */
[----:B------:R-:W1:Y:S02]  /*0110*/  LDC.64 R2, c[0x0][0x228] ;  /* 0x00008a00ff027b82 */ /* 0x000e640000000a00 */
[----:B------:R-:W-:-:S04]  /*0120*/  LEA.HI R10, R0, R0, RZ, 0x5 ;  /* 0x00000000000a7211 */ /* 0x000fc800078f28ff */
[----:B------:R-:W-:-:S05]  /*0130*/  LOP3.LUT R13, R10, 0xffffffe0, RZ, 0xc0, !PT ;  /* 0xffffffe00a0d7812 */ /* 0x000fca00078ec0ff */
[----:B------:R-:W-:Y:S02]  /*0140*/  IMAD.IADD R13, R0, 0x1, -R13 ;  /* 0x00000001000d7824 */ /* 0x000fe400078e0a0d */
[----:B------:R-:W-:Y:S02]  /*0150*/  IMAD.MOV.U32 R0, RZ, RZ, RZ ;  /* 0x000000ffff007224 */ /* 0x000fe400078e00ff */
[----:B--2---:R-:W-:Y:S01]  /*0160*/  IMAD.WIDE R8, R13, 0x4, R8 ;  /* 0x000000040d087825 */ /* 0x004fe200078e0208 */
[----:B------:R-:W-:Y:S02]  /*0170*/  CS2R R12, SRZ ;  /* 0x00000000000c7805 */ /* 0x000fe4000001ff00 */
[----:B------:R-:W-:Y:S01]  /*0180*/  CS2R R16, SRZ ;  /* 0x0000000000107805 */ /* 0x000fe2000001ff00 */
[C---:B-----5:R-:W-:Y:S01]  /*0190*/  IMAD.WIDE R4, R11.reuse, 0x4, R4 ;  /* 0x000000040b047825 */ /* 0x060fe200078e0204 */
[----:B------:R-:W2:Y:S04]  /*01a0*/  @!P0 LDG.E.EL R15, desc[UR4][R8.64] ;  /* 0x00000004080f8981 */ /* 0x000ea8000c2e1900 */
[----:B------:R-:W3:Y:S01]  /*01b0*/  @!P0 LDG.E.EL R0, desc[UR4][R8.64] ;  /* 0x0000000408008981 */ /* 0x000ee2000c2e1900 */
[----:B-1----:R-:W-:Y:S01]  /*01c0*/  IMAD.WIDE R2, R11, 0x4, R2 ;  /* 0x000000040b027825 */ /* 0x002fe200078e0202 */
[----:B------:R-:W-:-:S02]  /*01d0*/  CS2R R10, SRZ ;  /* 0x00000000000a7805 */ /* 0x000fc4000001ff00 */
[----:B------:R-:W2:Y:S04]  /*01e0*/  @!P0 LDG.E.64 R12, desc[UR4][R6.64] ;  /* 0x00000004060c8981 */ /* 0x000ea8000c1e1b00 */
[----:B------:R-:W4:Y:S04]  /*01f0*/  @!P0 LDG.E.64 R16, desc[UR4][R4.64] ;  /* 0x0000000404108981 */ /* 0x000f28000c1e1b00 */
[----:B------:R-:W5:Y:S01]  /*0200*/  @!P0 LDG.E.64 R10, desc[UR4][R2.64] ;  /* 0x00000004020a8981 */ /* 0x000f62000c1e1b00 */
[----:B--2---:R-:W-:Y:S01]  /*0210*/  FADD R15, R15, R12 ;  /* 0x0000000c0f0f7221 */ /* 0x004fe20000000000 */
[----:B---3--:R-:W-:-:S03]  /*0220*/  FADD R0, R0, R13 ;  /* 0x0000000d00007221 */ /* 0x008fc60000000000 */
[----:B----4-:R-:W-:Y:S01]  /*0230*/  FFMA R15, R15, 0.20000000298023223877, R16 ;  /* 0x3e4ccccd0f0f7823 */ /* 0x010fe20000000010 */
[----:B------:R-:W-:-:S03]  /*0240*/  FFMA R0, R0, 0.20000000298023223877, R17 ;  /* 0x3e4ccccd00007823 */ /* 0x000fc60000000011 */
[----:B-----5:R-:W-:Y:S01]  /*0250*/  FFMA R10, R15, 0.20000000298023223877, R10 ;  /* 0x3e4ccccd0f0a7823 */ /* 0x020fe2000000000a */
[----:B------:R-:W-:Y:S01]  /*0260*/  FFMA R11, R0, 0.20000000298023223877, R11 ;  /* 0x3e4ccccd000b7823 */ /* 0x000fe2000000000b */
[----:B------:R-:W-:Y:S06]  /*0270*/  @P0 EXIT ;  /* 0x000000000000094d */ /* 0x000fec0003800000 */
[----:B------:R-:W-:Y:S01]  /*0280*/  STG.E.64 desc[UR4][R6.64], R10 ;  /* 0x0000000a06007986 */ /* 0x000fe2000c101b04 */
[----:B------:R-:W-:Y:S05]  /*0290*/  EXIT ;  /* 0x000000000000794d */ /* 0x000fea0003800000 */
.L_x_0:
[----:B------:R-:W-:-:S00]  /*02a0*/  BRA `(.L_x_0) ;  /* 0xfffffffc00fc7947 */ /* 0x000fc0000383ffff */
[----:B------:R-:W-:-:S00]  /*02b0*/  NOP ;  /* 0x0000000000007918 */ /* 0x000fc00000000000 */
        /* <DEDUP_REMOVED lines=12> */
.L_x_1:


//--------------------- .nv.constant0.triton_poi_fused_add_convolution_mul_6 --------------------------
	.section	.nv.constant0.triton_poi_fused_add_convolution_mul_6,"a",@progbits
	.sectionflags	@""
	.align	4
.nv.constant0.triton_poi_fused_add_convolution_mul_6:
	.zero		564
